//
// Generated by NVIDIA NVVM Compiler
//
// Compiler Build ID: CL-36424714
// Cuda compilation tools, release 13.0, V13.0.88
// Based on NVVM 20.0.0
//

.version 9.0
.target sm_100
.address_size 64

	// .globl	_Z28life_iteration_kernel_sharedPKiPimmm
.extern .shared .align 16 .b8 s_tile[];

.visible .entry _Z28life_iteration_kernel_sharedPKiPimmm(
	.param .u64 .ptr .align 1 _Z28life_iteration_kernel_sharedPKiPimmm_param_0,
	.param .u64 .ptr .align 1 _Z28life_iteration_kernel_sharedPKiPimmm_param_1,
	.param .u64 _Z28life_iteration_kernel_sharedPKiPimmm_param_2,
	.param .u64 _Z28life_iteration_kernel_sharedPKiPimmm_param_3,
	.param .u64 _Z28life_iteration_kernel_sharedPKiPimmm_param_4
)
{
	.reg .pred 	%p<24>;
	.reg .b32 	%r<58>;
	.reg .b64 	%rd<23>;

	ld.param.u64 	%rd3, [_Z28life_iteration_kernel_sharedPKiPimmm_param_0];
	ld.param.u64 	%rd4, [_Z28life_iteration_kernel_sharedPKiPimmm_param_1];
	ld.param.u64 	%rd5, [_Z28life_iteration_kernel_sharedPKiPimmm_param_2];
	ld.param.u64 	%rd6, [_Z28life_iteration_kernel_sharedPKiPimmm_param_3];
	ld.param.u64 	%rd7, [_Z28life_iteration_kernel_sharedPKiPimmm_param_4];
	mov.u32 	%r1, %tid.x;
	mov.u32 	%r2, %tid.y;
	mov.u32 	%r3, %ntid.x;
	mov.u32 	%r4, %ntid.y;
	add.s32 	%r11, %r3, -2;
	add.s32 	%r12, %r4, -2;
	mov.u32 	%r13, %ctaid.y;
	mul.lo.s32 	%r5, %r12, %r13;
	mov.u32 	%r14, %ctaid.x;
	mul.lo.s32 	%r6, %r11, %r14;
	add.s32 	%r7, %r5, %r2;
	add.s32 	%r8, %r6, %r1;
	mul.lo.s32 	%r9, %r2, %r3;
	add.s32 	%r15, %r9, %r1;
	setp.gt.s32 	%p2, %r7, 0;
	cvt.u32.u64 	%r16, %rd5;
	setp.le.s32 	%p3, %r7, %r16;
	and.pred  	%p4, %p2, %p3;
	setp.gt.s32 	%p5, %r8, 0;
	cvt.u32.u64 	%r17, %rd6;
	setp.le.s32 	%p6, %r8, %r17;
	and.pred  	%p7, %p5, %p6;
	and.pred  	%p9, %p4, %p7;
	shl.b32 	%r18, %r15, 2;
	mov.u32 	%r19, s_tile;
	add.s32 	%r10, %r19, %r18;
	not.pred 	%p10, %p9;
	@%p10 bra 	$L__BB0_2;
	cvta.to.global.u64 	%rd8, %rd3;
	cvt.u64.u32 	%rd9, %r7;
	cvt.u64.u32 	%rd10, %r8;
	mad.lo.s64 	%rd11, %rd7, %rd9, %rd10;
	shl.b64 	%rd12, %rd11, 2;
	add.s64 	%rd13, %rd8, %rd12;
	ld.global.u32 	%r21, [%rd13];
	st.shared.u32 	[%r10], %r21;
	bra.uni 	$L__BB0_3;
$L__BB0_2:
	mov.b32 	%r20, 0;
	st.shared.u32 	[%r10], %r20;
$L__BB0_3:
	bar.sync 	0;
	setp.eq.s32 	%p11, %r1, 0;
	add.s32 	%r23, %r3, -1;
	setp.ge.u32 	%p12, %r1, %r23;
	setp.eq.s32 	%p13, %r2, 0;
	or.pred  	%p14, %p11, %p13;
	or.pred  	%p15, %p14, %p12;
	add.s32 	%r25, %r4, -1;
	setp.ge.u32 	%p16, %r2, %r25;
	or.pred  	%p17, %p15, %p16;
	@%p17 bra 	$L__BB0_6;
	ld.shared.u32 	%r26, [%r10];
	setp.eq.s32 	%p18, %r26, 0;
	add.s32 	%r27, %r2, -1;
	sub.s32 	%r28, %r9, %r3;
	add.s32 	%r30, %r1, -1;
	add.s32 	%r31, %r28, %r1;
	shl.b32 	%r32, %r31, 2;
	add.s32 	%r34, %r19, %r32;
	ld.shared.u32 	%r35, [%r34+-4];
	ld.shared.u32 	%r36, [%r34];
	add.s32 	%r37, %r36, %r35;
	ld.shared.u32 	%r38, [%r34+4];
	add.s32 	%r39, %r37, %r38;
	ld.shared.u32 	%r40, [%r10+-4];
	add.s32 	%r41, %r39, %r40;
	ld.shared.u32 	%r42, [%r10+4];
	add.s32 	%r43, %r41, %r42;
	shl.b32 	%r44, %r3, 2;
	add.s32 	%r45, %r10, %r44;
	ld.shared.u32 	%r46, [%r45+-4];
	add.s32 	%r47, %r43, %r46;
	ld.shared.u32 	%r48, [%r45];
	add.s32 	%r49, %r47, %r48;
	ld.shared.u32 	%r50, [%r45+4];
	add.s32 	%r51, %r49, %r50;
	and.b32  	%r52, %r51, -2;
	setp.eq.s32 	%p19, %r52, 2;
	setp.eq.s32 	%p20, %r51, 3;
	selp.u32 	%r53, -1, 0, %p20;
	selp.u32 	%r54, -1, 0, %p19;
	selp.b32 	%r55, %r53, %r54, %p18;
	and.b32  	%r56, %r55, 1;
	setp.eq.b32 	%p1, %r56, 1;
	cvt.u64.u32 	%rd14, %r27;
	cvt.u64.u32 	%rd15, %r5;
	add.s64 	%rd1, %rd15, %rd14;
	cvt.u64.u32 	%rd16, %r30;
	cvt.u64.u32 	%rd17, %r6;
	add.s64 	%rd2, %rd17, %rd16;
	setp.ge.u64 	%p21, %rd1, %rd5;
	setp.ge.u64 	%p22, %rd2, %rd6;
	or.pred  	%p23, %p21, %p22;
	@%p23 bra 	$L__BB0_6;
	selp.u32 	%r57, 1, 0, %p1;
	mad.lo.s64 	%rd18, %rd7, %rd1, %rd7;
	add.s64 	%rd19, %rd2, %rd18;
	cvta.to.global.u64 	%rd20, %rd4;
	shl.b64 	%rd21, %rd19, 2;
	add.s64 	%rd22, %rd20, %rd21;
	st.global.u32 	[%rd22+4], %r57;
$L__BB0_6:
	ret;

}


// ===== COMPILED SASS (sm_100) =====

	.target	sm_100

	.elftype	@"ET_EXEC"


//--------------------- .note.nv.tkinfo           --------------------------
	.section	.note.nv.tkinfo,"",@"SHT_NOTE"
	.sectionflags	@"SHF_NOTE_NV_TKINFO"
	.tkinfo
        /*0018*/ 	.word	0x00000002
        /*0030*/ 	.string	""
        /*0030*/ 	.string	"ptxas"
        /*0030*/ 	.string	"Cuda compilation tools, release 13.0, V13.0.88"
        /*0030*/ 	.string	"Build cuda_13.0.r13.0/compiler.36424714_0"
        /*0030*/ 	.string	"-arch sm_100 -m 64 "



//--------------------- .note.nv.cuinfo           --------------------------
	.section	.note.nv.cuinfo,"",@"SHT_NOTE"
	.sectionflags	@"SHF_NOTE_NV_CUINFO"
        /*0018*/ 	.short	0x0002
        /*001a*/ 	.short	0x0064
        /*001c*/ 	.short	0x0082
	.zero		2


//--------------------- .nv.info                  --------------------------
	.section	.nv.info,"",@"SHT_CUDA_INFO"
	.align	4


	//----- nvinfo : EIATTR_REGCOUNT
	.align		4
        /*0000*/ 	.byte	0x04, 0x2f
        /*0002*/ 	.short	(.L_1 - .L_0)
	.align		4
.L_0:
        /*0004*/ 	.word	index@(_Z28life_iteration_kernel_sharedPKiPimmm)
        /*0008*/ 	.word	0x00000016


	//----- nvinfo : EIATTR_FRAME_SIZE
	.align		4
.L_1:
        /*000c*/ 	.byte	0x04, 0x11
        /*000e*/ 	.short	(.L_3 - .L_2)
	.align		4
.L_2:
        /*0010*/ 	.word	index@(_Z28life_iteration_kernel_sharedPKiPimmm)
        /*0014*/ 	.word	0x00000000


	//----- nvinfo : EIATTR_MIN_STACK_SIZE
	.align		4
.L_3:
        /*0018*/ 	.byte	0x04, 0x12
        /*001a*/ 	.short	(.L_5 - .L_4)
	.align		4
.L_4:
        /*001c*/ 	.word	index@(_Z28life_iteration_kernel_sharedPKiPimmm)
        /*0020*/ 	.word	0x00000000
.L_5:


//--------------------- .nv.compat                --------------------------
	.section	.nv.compat,"",@"SHT_CUDA_COMPAT_INFO"
	.align	4
        /*0000*/ 	.byte	0x02, 0x09, 0x00, 0x00, 0x02, 0x02, 0x01, 0x00, 0x02, 0x05, 0x05, 0x00, 0x03, 0x07, 0x01, 0x01
        /*0010*/ 	.byte	0x02, 0x03, 0x00, 0x00, 0x02, 0x06, 0x01, 0x00, 0x04, 0x0b, 0x08, 0x00, 0x09, 0x00, 0x00, 0x00
        /*0020*/ 	.byte	0x00, 0x00, 0x00, 0x00


//--------------------- .nv.info._Z28life_iteration_kernel_sharedPKiPimmm --------------------------
	.section	.nv.info._Z28life_iteration_kernel_sharedPKiPimmm,"",@"SHT_CUDA_INFO"
	.sectionflags	@""
	.align	4


	//----- nvinfo : EIATTR_CUDA_API_VERSION
	.align		4
        /*0000*/ 	.byte	0x04, 0x37
        /*0002*/ 	.short	(.L_7 - .L_6)
.L_6:
        /*0004*/ 	.word	0x00000082


	//----- nvinfo : EIATTR_KPARAM_INFO
	.align		4
.L_7:
        /*0008*/ 	.byte	0x04, 0x17
        /*000a*/ 	.short	(.L_9 - .L_8)
.L_8:
        /*000c*/ 	.word	0x00000000
        /*0010*/ 	.short	0x0004
        /*0012*/ 	.short	0x0020
        /*0014*/ 	.byte	0x00, 0xf0, 0x21, 0x00


	//----- nvinfo : EIATTR_KPARAM_INFO
	.align		4
.L_9:
        /*0018*/ 	.byte	0x04, 0x17
        /*001a*/ 	.short	(.L_11 - .L_10)
.L_10:
        /*001c*/ 	.word	0x00000000
        /*0020*/ 	.short	0x0003
        /*0022*/ 	.short	0x0018
        /*0024*/ 	.byte	0x00, 0xf0, 0x21, 0x00


	//----- nvinfo : EIATTR_KPARAM_INFO
	.align		4
.L_11:
        /*0028*/ 	.byte	0x04, 0x17
        /*002a*/ 	.short	(.L_13 - .L_12)
.L_12:
        /*002c*/ 	.word	0x00000000
        /*0030*/ 	.short	0x0002
        /*0032*/ 	.short	0x0010
        /*0034*/ 	.byte	0x00, 0xf0, 0x21, 0x00


	//----- nvinfo : EIATTR_KPARAM_INFO
	.align		4
.L_13:
        /*0038*/ 	.byte	0x04, 0x17
        /*003a*/ 	.short	(.L_15 - .L_14)
.L_14:
        /*003c*/ 	.word	0x00000000
        /*0040*/ 	.short	0x0001
        /*0042*/ 	.short	0x0008
        /*0044*/ 	.byte	0x00, 0xf5, 0x21, 0x00


	//----- nvinfo : EIATTR_KPARAM_INFO
	.align		4
.L_15:
        /*0048*/ 	.byte	0x04, 0x17
        /*004a*/ 	.short	(.L_17 - .L_16)
.L_16:
        /*004c*/ 	.word	0x00000000
        /*0050*/ 	.short	0x0000
        /*0052*/ 	.short	0x0000
        /*0054*/ 	.byte	0x00, 0xf5, 0x21, 0x00


	//----- nvinfo : EIATTR_SPARSE_MMA_MASK
	.align		4
.L_17:
        /*0058*/ 	.byte	0x03, 0x50
        /*005a*/ 	.short	0x0000


	//----- nvinfo : EIATTR_MAXREG_COUNT
	.align		4
        /*005c*/ 	.byte	0x03, 0x1b
        /*005e*/ 	.short	0x00ff


	//----- nvinfo : EIATTR_NUM_BARRIERS
	.align		4
        /*0060*/ 	.byte	0x02, 0x4c
        /*0062*/ 	.byte	0x01
	.zero		1


	//----- nvinfo : EIATTR_MERCURY_ISA_VERSION
	.align		4
        /*0064*/ 	.byte	0x03, 0x5f
        /*0066*/ 	.short	0x0101


	//----- nvinfo : EIATTR_VRC_CTA_INIT_COUNT
	.align		4
        /*0068*/ 	.byte	0x02, 0x4a
	.zero		1
	.zero		1


	//----- nvinfo : EIATTR_EXIT_INSTR_OFFSETS
	.align		4
        /*006c*/ 	.byte	0x04, 0x1c
        /*006e*/ 	.short	(.L_19 - .L_18)


	//   ....[0]....
.L_18:
        /*0070*/ 	.word	0x000002c0


	//   ....[1]....
        /*0074*/ 	.word	0x00000460


	//   ....[2]....
        /*0078*/ 	.word	0x000005e0


	//----- nvinfo : EIATTR_CBANK_PARAM_SIZE
	.align		4
.L_19:
        /*007c*/ 	.byte	0x03, 0x19
        /*007e*/ 	.short	0x0028


	//----- nvinfo : EIATTR_PARAM_CBANK
	.align		4
        /*0080*/ 	.byte	0x04, 0x0a
        /*0082*/ 	.short	(.L_21 - .L_20)
	.align		4
.L_20:
        /*0084*/ 	.word	index@(.nv.constant0._Z28life_iteration_kernel_sharedPKiPimmm)
        /*0088*/ 	.short	0x0380
        /*008a*/ 	.short	0x0028


	//----- nvinfo : EIATTR_SW_WAR
	.align		4
.L_21:
        /*008c*/ 	.byte	0x04, 0x36
        /*008e*/ 	.short	(.L_23 - .L_22)
.L_22:
        /*0090*/ 	.word	0x00000008
.L_23:


//--------------------- .nv.callgraph             --------------------------
	.section	.nv.callgraph,"",@"SHT_CUDA_CALLGRAPH"
	.align	4
	.sectionentsize	8
	.align		4
        /*0000*/ 	.word	0x00000000
	.align		4
        /*0004*/ 	.word	0xffffffff
	.align		4
        /*0008*/ 	.word	0x00000000
	.align		4
        /*000c*/ 	.word	0xfffffffe
	.align		4
        /*0010*/ 	.word	0x00000000
	.align		4
        /*0014*/ 	.word	0xfffffffd
	.align		4
        /*0018*/ 	.word	0x00000000
	.align		4
        /*001c*/ 	.word	0xfffffffc


//--------------------- .text._Z28life_iteration_kernel_sharedPKiPimmm --------------------------
	.section	.text._Z28life_iteration_kernel_sharedPKiPimmm,"ax",@progbits
	.align	128
        .global         _Z28life_iteration_kernel_sharedPKiPimmm
        .type           _Z28life_iteration_kernel_sharedPKiPimmm,@function
        .size           _Z28life_iteration_kernel_sharedPKiPimmm,(.L_x_1 - _Z28life_iteration_kernel_sharedPKiPimmm)
        .other          _Z28life_iteration_kernel_sharedPKiPimmm,@"STO_CUDA_ENTRY STV_DEFAULT"
_Z28life_iteration_kernel_sharedPKiPimmm:
.text._Z28life_iteration_kernel_sharedPKiPimmm:
[----:B------:R-:W-:Y:S08]  /*0000*/  LDC R1, c[0x0][0x37c] ;  /* 0x0000df00ff017b82 */ /* 0x000ff00000000800 */
[----:B------:R-:W0:Y:S01]  /*0010*/  LDC R12, c[0x0][0x360] ;  /* 0x0000d800ff0c7b82 */ /* 0x000e220000000800 */
[----:B------:R-:W1:Y:S01]  /*0020*/  S2R R3, SR_TID.X ;  /* 0x0000000000037919 */ /* 0x000e620000002100 */
[----:B------:R-:W2:Y:S01]  /*0030*/  LDCU UR6, c[0x0][0x364] ;  /* 0x00006c80ff0677ac */ /* 0x000ea20008000800 */
[----:B------:R-:W3:Y:S01]  /*0040*/  S2R R0, SR_TID.Y ;  /* 0x0000000000007919 */ /* 0x000ee20000002200 */
[----:B------:R-:W4:Y:S04]  /*0050*/  LDCU UR11, c[0x0][0x398] ;  /* 0x00007300ff0b77ac */ /* 0x000f280008000800 */
[----:B------:R-:W5:Y:S01]  /*0060*/  S2UR UR5, SR_CTAID.Y ;  /* 0x00000000000579c3 */ /* 0x000f620000002600 */
[----:B------:R-:W4:Y:S01]  /*0070*/  LDCU UR10, c[0x0][0x390] ;  /* 0x00007200ff0a77ac */ /* 0x000f220008000800 */
[----:B------:R-:W1:Y:S06]  /*0080*/  LDCU.64 UR8, c[0x0][0x358] ;  /* 0x00006b00ff0877ac */ /* 0x000e6c0008000a00 */
[----:B------:R-:W4:Y:S01]  /*0090*/  S2UR UR7, SR_CTAID.X ;  /* 0x00000000000779c3 */ /* 0x000f220000002500 */
[----:B--2---:R-:W-:Y:S01]  /*00a0*/  UIADD3 UR4, UPT, UPT, UR6, -0x2, URZ ;  /* 0xfffffffe06047890 */ /* 0x004fe2000fffe0ff */
[----:B0-----:R-:W-:-:S03]  /*00b0*/  VIADD R2, R12, 0xfffffffe ;  /* 0xfffffffe0c027836 */ /* 0x001fc60000000000 */
[----:B-----5:R-:W-:-:S06]  /*00c0*/  UIMAD UR4, UR4, UR5, URZ ;  /* 0x00000005040472a4 */ /* 0x020fcc000f8e02ff */
[----:B---3--:R-:W-:Y:S02]  /*00d0*/  VIADD R7, R0, UR4 ;  /* 0x0000000400077c36 */ /* 0x008fe40008000000 */
[----:B----4-:R-:W-:-:S03]  /*00e0*/  IMAD R2, R2, UR7, RZ ;  /* 0x0000000702027c24 */ /* 0x010fc6000f8e02ff */
[----:B------:R-:W-:Y:S01]  /*00f0*/  ISETP.GT.AND P0, PT, R7, UR10, PT ;  /* 0x0000000a07007c0c */ /* 0x000fe2000bf04270 */
[----:B-1----:R-:W-:-:S03]  /*0100*/  IMAD.IADD R4, R2, 0x1, R3 ;  /* 0x0000000102047824 */ /* 0x002fc600078e0203 */
[----:B------:R-:W-:Y:S02]  /*0110*/  ISETP.GT.AND P0, PT, R7, RZ, !P0 ;  /* 0x000000ff0700720c */ /* 0x000fe40004704270 */
[----:B------:R-:W-:-:S04]  /*0120*/  ISETP.GT.AND P1, PT, R4, UR11, PT ;  /* 0x0000000b04007c0c */ /* 0x000fc8000bf24270 */
[----:B------:R-:W-:-:S04]  /*0130*/  ISETP.GT.AND P1, PT, R4, RZ, !P1 ;  /* 0x000000ff0400720c */ /* 0x000fc80004f24270 */
[----:B------:R-:W-:-:S13]  /*0140*/  PLOP3.LUT P0, PT, P0, P1, PT, 0x80, 0x8 ;  /* 0x000000000008781c */ /* 0x000fda0000703070 */
[----:B------:R-:W0:Y:S01]  /*0150*/  @P0 LDC.64 R8, c[0x0][0x3a0] ;  /* 0x0000e800ff080b82 */ /* 0x000e220000000a00 */
[----:B------:R-:W-:-:S07]  /*0160*/  @P0 IMAD.MOV.U32 R5, RZ, RZ, RZ ;  /* 0x000000ffff050224 */ /* 0x000fce00078e00ff */
[----:B------:R-:W1:Y:S01]  /*0170*/  @P0 LDC.64 R10, c[0x0][0x380] ;  /* 0x0000e000ff0a0b82 */ /* 0x000e620000000a00 */
[----:B0-----:R-:W-:-:S04]  /*0180*/  @P0 IMAD.WIDE.U32 R4, R7, R8, R4 ;  /* 0x0000000807040225 */ /* 0x001fc800078e0004 */
[----:B------:R-:W-:Y:S01]  /*0190*/  @P0 IMAD R7, R7, R9, R5 ;  /* 0x0000000907070224 */ /* 0x000fe200078e0205 */
[----:B-1----:R-:W-:-:S04]  /*01a0*/  @P0 LEA R6, P1, R4, R10, 0x2 ;  /* 0x0000000a04060211 */ /* 0x002fc800078210ff */
[----:B------:R-:W-:-:S05]  /*01b0*/  @P0 LEA.HI.X R7, R4, R11, R7, 0x2, P1 ;  /* 0x0000000b04070211 */ /* 0x000fca00008f1407 */
[----:B------:R-:W2:Y:S01]  /*01c0*/  @P0 LDG.E R6, desc[UR8][R6.64] ;  /* 0x0000000806060981 */ /* 0x000ea2000c1e1900 */
[----:B------:R-:W0:Y:S01]  /*01d0*/  S2UR UR7, SR_CgaCtaId ;  /* 0x00000000000779c3 */ /* 0x000e220000008800 */
[C---:B------:R-:W-:Y:S01]  /*01e0*/  IMAD R4, R0.reuse, R12, RZ ;  /* 0x0000000c00047224 */ /* 0x040fe200078e02ff */
[----:B------:R-:W-:Y:S01]  /*01f0*/  UMOV UR5, 0x400 ;  /* 0x0000040000057882 */ /* 0x000fe20000000000 */
[----:B------:R-:W-:Y:S01]  /*0200*/  ISETP.NE.AND P1, PT, R0, RZ, PT ;  /* 0x000000ff0000720c */ /* 0x000fe20003f25270 */
[----:B------:R-:W-:Y:S01]  /*0210*/  VIADD R8, R12, 0xffffffff ;  /* 0xffffffff0c087836 */ /* 0x000fe20000000000 */
[----:B------:R-:W-:Y:S01]  /*0220*/  UIADD3 UR6, UPT, UPT, UR6, -0x1, URZ ;  /* 0xffffffff06067890 */ /* 0x000fe2000fffe0ff */
[----:B------:R-:W-:Y:S01]  /*0230*/  IMAD.IADD R5, R4, 0x1, R3 ;  /* 0x0000000104057824 */ /* 0x000fe200078e0203 */
[----:B------:R-:W-:-:S04]  /*0240*/  ISETP.EQ.OR P1, PT, R3, RZ, !P1 ;  /* 0x000000ff0300720c */ /* 0x000fc80004f22670 */
[----:B------:R-:W-:-:S04]  /*0250*/  ISETP.GE.U32.OR P1, PT, R3, R8, P1 ;  /* 0x000000080300720c */ /* 0x000fc80000f26470 */
[----:B------:R-:W-:Y:S01]  /*0260*/  ISETP.GE.U32.OR P1, PT, R0, UR6, P1 ;  /* 0x0000000600007c0c */ /* 0x000fe20008f26470 */
[----:B0-----:R-:W-:-:S06]  /*0270*/  ULEA UR5, UR7, UR5, 0x18 ;  /* 0x0000000507057291 */ /* 0x001fcc000f8ec0ff */
[----:B------:R-:W-:-:S05]  /*0280*/  LEA R5, R5, UR5, 0x2 ;  /* 0x0000000505057c11 */ /* 0x000fca000f8e10ff */
[----:B--2---:R0:W-:Y:S04]  /*0290*/  @P0 STS [R5], R6 ;  /* 0x0000000605000388 */ /* 0x0041e80000000800 */
[----:B------:R0:W-:Y:S01]  /*02a0*/  @!P0 STS [R5], RZ ;  /* 0x000000ff05008388 */ /* 0x0001e20000000800 */
[----:B------:R-:W-:Y:S06]  /*02b0*/  BAR.SYNC.DEFER_BLOCKING 0x0 ;  /* 0x0000000000007b1d */ /* 0x000fec0000010000 */
[----:B------:R-:W-:Y:S05]  /*02c0*/  @P1 EXIT ;  /* 0x000000000000194d */ /* 0x000fea0003800000 */
[C---:B------:R-:W-:Y:S01]  /*02d0*/  IADD3 R4, PT, PT, R3.reuse, R4, -R12 ;  /* 0x0000000403047210 */ /* 0x040fe20007ffe80c */
[----:B------:R-:W-:Y:S01]  /*02e0*/  VIADD R7, R3, 0xffffffff ;  /* 0xffffffff03077836 */ /* 0x000fe20000000000 */
[----:B------:R-:W1:Y:S01]  /*02f0*/  LDCU UR6, c[0x0][0x39c] ;  /* 0x00007380ff0677ac */ /* 0x000e620008000800 */
[----:B------:R-:W-:Y:S01]  /*0300*/  IMAD R12, R12, 0x4, R5 ;  /* 0x000000040c0c7824 */ /* 0x000fe200078e0205 */
[----:B------:R-:W-:Y:S01]  /*0310*/  LEA R4, R4, UR5, 0x2 ;  /* 0x0000000504047c11 */ /* 0x000fe2000f8e10ff */
[----:B------:R-:W-:Y:S01]  /*0320*/  VIADD R3, R0, 0xffffffff ;  /* 0xffffffff00037836 */ /* 0x000fe20000000000 */
[----:B------:R-:W-:Y:S01]  /*0330*/  IADD3 R15, P0, PT, R2, R7, RZ ;  /* 0x00000007020f7210 */ /* 0x000fe20007f1e0ff */
[----:B------:R-:W-:Y:S01]  /*0340*/  LDS R11, [R5+-0x4] ;  /* 0xfffffc00050b7984 */ /* 0x000fe20000000800 */
[----:B------:R-:W2:Y:S02]  /*0350*/  LDCU UR7, c[0x0][0x394] ;  /* 0x00007280ff0777ac */ /* 0x000ea40008000800 */
[----:B------:R-:W-:Y:S01]  /*0360*/  IADD3 R19, P2, PT, R3, UR4, RZ ;  /* 0x0000000403137c10 */ /* 0x000fe2000ff5e0ff */
[----:B0-----:R-:W-:Y:S01]  /*0370*/  LDS R6, [R4+-0x4] ;  /* 0xfffffc0004067984 */ /* 0x001fe20000000800 */
[----:B------:R-:W-:Y:S01]  /*0380*/  IMAD.X R17, RZ, RZ, RZ, P0 ;  /* 0x000000ffff117224 */ /* 0x000fe200000e06ff */
[----:B------:R-:W-:-:S02]  /*0390*/  ISETP.GE.U32.AND P1, PT, R15, UR11, PT ;  /* 0x0000000b0f007c0c */ /* 0x000fc4000bf26070 */
[----:B------:R-:W-:Y:S01]  /*03a0*/  LDS R9, [R4] ;  /* 0x0000000004097984 */ /* 0x000fe20000000800 */
[----:B------:R-:W-:-:S03]  /*03b0*/  ISETP.GE.U32.AND P0, PT, R19, UR10, PT ;  /* 0x0000000a13007c0c */ /* 0x000fc6000bf06070 */
[----:B------:R0:W3:Y:S01]  /*03c0*/  LDS R8, [R4+0x4] ;  /* 0x0000040004087984 */ /* 0x0000e20000000800 */
[----:B-1----:R-:W-:-:S03]  /*03d0*/  ISETP.GE.U32.AND.EX P1, PT, R17, UR6, PT, P1 ;  /* 0x0000000611007c0c */ /* 0x002fc6000bf26110 */
[----:B------:R1:W4:Y:S04]  /*03e0*/  LDS R10, [R5+0x4] ;  /* 0x00000400050a7984 */ /* 0x0003280000000800 */
[----:B------:R1:W1:Y:S01]  /*03f0*/  LDS R13, [R12+-0x4] ;  /* 0xfffffc000c0d7984 */ /* 0x0002620000000800 */
[----:B0-----:R-:W-:-:S03]  /*0400*/  IMAD.X R4, RZ, RZ, RZ, P2 ;  /* 0x000000ffff047224 */ /* 0x001fc600010e06ff */
[----:B------:R0:W0:Y:S02]  /*0410*/  LDS R14, [R12] ;  /* 0x000000000c0e7984 */ /* 0x0000240000000800 */
[----:B--2---:R-:W-:Y:S02]  /*0420*/  ISETP.GE.U32.OR.EX P0, PT, R4, UR7, P1, P0 ;  /* 0x0000000704007c0c */ /* 0x004fe40008f06500 */
[----:B------:R2:W0:Y:S04]  /*0430*/  LDS R7, [R12+0x4] ;  /* 0x000004000c077984 */ /* 0x0004280000000800 */
[----:B------:R2:W0:Y:S01]  /*0440*/  LDS R0, [R5] ;  /* 0x0000000005007984 */ /* 0x0004220000000800 */
[----:B---3--:R-:W-:-:S06]  /*0450*/  IADD3 R6, PT, PT, R8, R9, R6 ;  /* 0x0000000908067210 */ /* 0x008fcc0007ffe006 */
[----:B--2---:R-:W-:Y:S05]  /*0460*/  @P0 EXIT ;  /* 0x000000000000094d */ /* 0x004fea0003800000 */
[----:B------:R-:W2:Y:S01]  /*0470*/  LDC.64 R2, c[0x0][0x3a0] ;  /* 0x0000e800ff027b82 */ /* 0x000ea20000000a00 */
[----:B----4-:R-:W-:Y:S01]  /*0480*/  IADD3 R6, PT, PT, R10, R6, R11 ;  /* 0x000000060a067210 */ /* 0x010fe20007ffe00b */
[----:B------:R-:W3:Y:S01]  /*0490*/  LDCU.64 UR6, c[0x0][0x3a0] ;  /* 0x00007400ff0677ac */ /* 0x000ee20008000a00 */
[----:B0-----:R-:W-:Y:S02]  /*04a0*/  ISETP.NE.AND P0, PT, R0, RZ, PT ;  /* 0x000000ff0000720c */ /* 0x001fe40003f05270 */
[----:B-1----:R-:W-:Y:S01]  /*04b0*/  IADD3 R6, PT, PT, R14, R6, R13 ;  /* 0x000000060e067210 */ /* 0x002fe20007ffe00d */
[----:B------:R-:W0:Y:S04]  /*04c0*/  LDCU.64 UR4, c[0x0][0x388] ;  /* 0x00007100ff0477ac */ /* 0x000e280008000a00 */
[----:B------:R-:W-:-:S05]  /*04d0*/  IMAD.IADD R6, R6, 0x1, R7 ;  /* 0x0000000106067824 */ /* 0x000fca00078e0207 */
[C---:B------:R-:W-:Y:S02]  /*04e0*/  LOP3.LUT R0, R6.reuse, 0xfffffffe, RZ, 0xc0, !PT ;  /* 0xfffffffe06007812 */ /* 0x040fe400078ec0ff */
[----:B------:R-:W-:Y:S02]  /*04f0*/  ISETP.NE.AND P2, PT, R6, 0x3, PT ;  /* 0x000000030600780c */ /* 0x000fe40003f45270 */
[----:B------:R-:W-:Y:S01]  /*0500*/  ISETP.NE.AND P1, PT, R0, 0x2, PT ;  /* 0x000000020000780c */ /* 0x000fe20003f25270 */
[----:B---3--:R-:W-:Y:S01]  /*0510*/  IMAD R4, R4, UR6, RZ ;  /* 0x0000000604047c24 */ /* 0x008fe2000f8e02ff */
[----:B------:R-:W-:Y:S02]  /*0520*/  SEL R0, RZ, 0xffffffff, P2 ;  /* 0xffffffffff007807 */ /* 0x000fe40001000000 */
[----:B------:R-:W-:Y:S01]  /*0530*/  @P0 SEL R0, RZ, 0xffffffff, P1 ;  /* 0xffffffffff000807 */ /* 0x000fe20000800000 */
[----:B--2---:R-:W-:-:S03]  /*0540*/  IMAD.WIDE.U32 R2, R19, UR6, R2 ;  /* 0x0000000613027c25 */ /* 0x004fc6000f8e0002 */
[----:B------:R-:W-:Y:S01]  /*0550*/  LOP3.LUT R0, R0, 0x1, RZ, 0xc0, !PT ;  /* 0x0000000100007812 */ /* 0x000fe200078ec0ff */
[----:B------:R-:W-:Y:S01]  /*0560*/  IMAD R19, R19, UR7, R4 ;  /* 0x0000000713137c24 */ /* 0x000fe2000f8e0204 */
[----:B------:R-:W-:-:S04]  /*0570*/  IADD3 R4, P0, PT, R15, R2, RZ ;  /* 0x000000020f047210 */ /* 0x000fc80007f1e0ff */
[----:B------:R-:W-:Y:S02]  /*0580*/  IADD3.X R3, PT, PT, R17, R3, R19, P0, !PT ;  /* 0x0000000311037210 */ /* 0x000fe400007fe413 */
[----:B0-----:R-:W-:Y:S02]  /*0590*/  LEA R2, P1, R4, UR4, 0x2 ;  /* 0x0000000404027c11 */ /* 0x001fe4000f8210ff */
[----:B------:R-:W-:Y:S02]  /*05a0*/  ISETP.NE.U32.AND P0, PT, R0, 0x1, PT ;  /* 0x000000010000780c */ /* 0x000fe40003f05070 */
[----:B------:R-:W-:Y:S02]  /*05b0*/  LEA.HI.X R3, R4, UR5, R3, 0x2, P1 ;  /* 0x0000000504037c11 */ /* 0x000fe400088f1403 */
[----:B------:R-:W-:-:S05]  /*05c0*/  SEL R5, RZ, 0x1, P0 ;  /* 0x00000001ff057807 */ /* 0x000fca0000000000 */
[----:B------:R-:W-:Y:S01]  /*05d0*/  STG.E desc[UR8][R2.64+0x4], R5 ;  /* 0x0000040502007986 */ /* 0x000fe2000c101908 */
[----:B------:R-:W-:Y:S05]  /*05e0*/  EXIT ;  /* 0x000000000000794d */ /* 0x000fea0003800000 */
.L_x_0:
[----:B------:R-:W-:-:S00]  /*05f0*/  BRA `(.L_x_0) ;  /* 0xfffffffc00fc7947 */ /* 0x000fc0000383ffff */
[----:B------:R-:W-:-:S00]  /*0600*/  NOP ;  /* 0x0000000000007918 */ /* 0x000fc00000000000 */
[----:B------:R-:W-:-:S00]  /*0610*/  NOP ;  /* 0x0000000000007918 */ /* 0x000fc00000000000 */
[----:B------:R-:W-:-:S00]  /*0620*/  NOP ;  /* 0x0000000000007918 */ /* 0x000fc00000000000 */
[----:B------:R-:W-:-:S00]  /*0630*/  NOP ;  /* 0x0000000000007918 */ /* 0x000fc00000000000 */
[----:B------:R-:W-:-:S00]  /*0640*/  NOP ;  /* 0x0000000000007918 */ /* 0x000fc00000000000 */
[----:B------:R-:W-:-:S00]  /*0650*/  NOP ;  /* 0x0000000000007918 */ /* 0x000fc00000000000 */
[----:B------:R-:W-:-:S00]  /*0660*/  NOP ;  /* 0x0000000000007918 */ /* 0x000fc00000000000 */
[----:B------:R-:W-:-:S00]  /*0670*/  NOP ;  /* 0x0000000000007918 */ /* 0x000fc00000000000 */
.L_x_1:


//--------------------- .nv.shared._Z28life_iteration_kernel_sharedPKiPimmm --------------------------
	.section	.nv.shared._Z28life_iteration_kernel_sharedPKiPimmm,"aw",@nobits
	.sectionflags	@""
	.align	16
	.zero		1024


//--------------------- .nv.shared.reserved.0     --------------------------
	.section	.nv.shared.reserved.0,"aw",@nobits
	.weak		__nv_reservedSMEM_offset_0_alias
	.size		__nv_reservedSMEM_offset_0_alias, 0, 64
	.other		__nv_reservedSMEM_offset_0_alias,@"STO_CUDA_RESERVED_SHARED STV_DEFAULT"
__nv_reservedSMEM_offset_0_alias:
	.zero		0
	.zero		64


//--------------------- .nv.constant0._Z28life_iteration_kernel_sharedPKiPimmm --------------------------
	.section	.nv.constant0._Z28life_iteration_kernel_sharedPKiPimmm,"a",@progbits
	.sectionflags	@""
	.align	4
.nv.constant0._Z28life_iteration_kernel_sharedPKiPimmm:
	.zero		936


//--------------------- SYMBOLS --------------------------

	.type		.nv.reservedSmem.offset0,@object
	.size		.nv.reservedSmem.offset0,0x4
	.type		.nv.reservedSmem.cap,@object
	.size		.nv.reservedSmem.cap,0x4
